	.headerflags	@"EF_CUDA_TEXMODE_UNIFIED EF_CUDA_64BIT_ADDRESS EF_CUDA_ACCELERATORS EF_CUDA_SM90 EF_CUDA_VIRTUAL_SM(EF_CUDA_SM90)"
	.elftype	@"ET_EXEC"


//--------------------- .nv.info                  --------------------------
	.section	.nv.info,"",@"SHT_CUDA_INFO"
	.align	4


	//----- nvinfo : EIATTR_REGCOUNT
	.align		4
        /*0000*/ 	.byte	0x04, 0x2f
        /*0002*/ 	.short	(.L_3 - .L_2)
	.align		4
.L_2:
        /*0004*/ 	.word	index@(triton_poi_fused__native_batch_norm_legit_no_training_mean_relu_25)
        /*0008*/ 	.word	0x0000001c


	//----- nvinfo : EIATTR_MIN_STACK_SIZE
	.align		4
.L_3:
        /*000c*/ 	.byte	0x04, 0x12
        /*000e*/ 	.short	(.L_5 - .L_4)
	.align		4
.L_4:
        /*0010*/ 	.word	index@(triton_poi_fused__native_batch_norm_legit_no_training_mean_relu_25)
        /*0014*/ 	.word	0x00000000


	//----- nvinfo : EIATTR_FRAME_SIZE
	.align		4
.L_5:
        /*0018*/ 	.byte	0x04, 0x11
        /*001a*/ 	.short	(.L_7 - .L_6)
	.align		4
.L_6:
        /*001c*/ 	.word	index@(triton_poi_fused__native_batch_norm_legit_no_training_mean_relu_25)
        /*0020*/ 	.word	0x00000000


	//----- nvinfo : EIATTR_MIN_STACK_SIZE
	.align		4
.L_7:
        /*0024*/ 	.byte	0x04, 0x12
        /*0026*/ 	.short	(.L_9 - .L_8)
	.align		4
.L_8:
        /*0028*/ 	.word	index@(triton_poi_fused__native_batch_norm_legit_no_training_mean_relu_25)
        /*002c*/ 	.word	0x00000000
.L_9:


//--------------------- .nv.info.triton_poi_fused__native_batch_norm_legit_no_training_mean_relu_25 --------------------------
	.section	.nv.info.triton_poi_fused__native_batch_norm_legit_no_training_mean_relu_25,"",@"SHT_CUDA_INFO"
	.sectionflags	@""
	.align	4


	//----- nvinfo : EIATTR_CUDA_API_VERSION
	.align		4
        /*0000*/ 	.byte	0x04, 0x37
        /*0002*/ 	.short	(.L_11 - .L_10)
.L_10:
        /*0004*/ 	.word	0x0000007c


	//----- nvinfo : EIATTR_KPARAM_INFO
	.align		4
.L_11:
        /*0008*/ 	.byte	0x04, 0x17
        /*000a*/ 	.short	(.L_13 - .L_12)
.L_12:
        /*000c*/ 	.word	0x00000000
        /*0010*/ 	.short	0x0006
        /*0012*/ 	.short	0x0030
        /*0014*/ 	.byte	0x00, 0xf0, 0x11, 0x00


	//----- nvinfo : EIATTR_KPARAM_INFO
	.align		4
.L_13:
        /*0018*/ 	.byte	0x04, 0x17
        /*001a*/ 	.short	(.L_15 - .L_14)
.L_14:
        /*001c*/ 	.word	0x00000000
        /*0020*/ 	.short	0x0005
        /*0022*/ 	.short	0x0028
        /*0024*/ 	.byte	0x00, 0xf4, 0x21, 0x00


	//----- nvinfo : EIATTR_KPARAM_INFO
	.align		4
.L_15:
        /*0028*/ 	.byte	0x04, 0x17
        /*002a*/ 	.short	(.L_17 - .L_16)
.L_16:
        /*002c*/ 	.word	0x00000000
        /*0030*/ 	.short	0x0004
        /*0032*/ 	.short	0x0020
        /*0034*/ 	.byte	0x00, 0xf4, 0x21, 0x00


	//----- nvinfo : EIATTR_KPARAM_INFO
	.align		4
.L_17:
        /*0038*/ 	.byte	0x04, 0x17
        /*003a*/ 	.short	(.L_19 - .L_18)
.L_18:
        /*003c*/ 	.word	0x00000000
        /*0040*/ 	.short	0x0003
        /*0042*/ 	.short	0x0018
        /*0044*/ 	.byte	0x00, 0xf4, 0x21, 0x00


	//----- nvinfo : EIATTR_KPARAM_INFO
	.align		4
.L_19:
        /*0048*/ 	.byte	0x04, 0x17
        /*004a*/ 	.short	(.L_21 - .L_20)
.L_20:
        /*004c*/ 	.word	0x00000000
        /*0050*/ 	.short	0x0002
        /*0052*/ 	.short	0x0010
        /*0054*/ 	.byte	0x00, 0xf4, 0x21, 0x00


	//----- nvinfo : EIATTR_KPARAM_INFO
	.align		4
.L_21:
        /*0058*/ 	.byte	0x04, 0x17
        /*005a*/ 	.short	(.L_23 - .L_22)
.L_22:
        /*005c*/ 	.word	0x00000000
        /*0060*/ 	.short	0x0001
        /*0062*/ 	.short	0x0008
        /*0064*/ 	.byte	0x00, 0xf4, 0x21, 0x00


	//----- nvinfo : EIATTR_KPARAM_INFO
	.align		4
.L_23:
        /*0068*/ 	.byte	0x04, 0x17
        /*006a*/ 	.short	(.L_25 - .L_24)
.L_24:
        /*006c*/ 	.word	0x00000000
        /*0070*/ 	.short	0x0000
        /*0072*/ 	.short	0x0000
        /*0074*/ 	.byte	0x00, 0xf4, 0x21, 0x00


	//----- nvinfo : EIATTR_SPARSE_MMA_MASK
	.align		4
.L_25:
        /*0078*/ 	.byte	0x03, 0x50
        /*007a*/ 	.short	0x0000


	//----- nvinfo : EIATTR_MAXREG_COUNT
	.align		4
        /*007c*/ 	.byte	0x03, 0x1b
        /*007e*/ 	.short	0x00ff


	//----- nvinfo : EIATTR_EXIT_INSTR_OFFSETS
	.align		4
        /*0080*/ 	.byte	0x04, 0x1c
        /*0082*/ 	.short	(.L_27 - .L_26)


	//   ....[0]....
.L_26:
        /*0084*/ 	.word	0x000006e0


	//----- nvinfo : EIATTR_REQNTID
	.align		4
.L_27:
        /*0088*/ 	.byte	0x04, 0x10
        /*008a*/ 	.short	(.L_29 - .L_28)
.L_28:
        /*008c*/ 	.word	0x00000080
        /*0090*/ 	.word	0x00000001
        /*0094*/ 	.word	0x00000001


	//----- nvinfo : EIATTR_CBANK_PARAM_SIZE
	.align		4
.L_29:
        /*0098*/ 	.byte	0x03, 0x19
        /*009a*/ 	.short	0x0034


	//----- nvinfo : EIATTR_PARAM_CBANK
	.align		4
        /*009c*/ 	.byte	0x04, 0x0a
        /*009e*/ 	.short	(.L_31 - .L_30)
	.align		4
.L_30:
        /*00a0*/ 	.word	index@(.nv.constant0.triton_poi_fused__native_batch_norm_legit_no_training_mean_relu_25)
        /*00a4*/ 	.short	0x0210
        /*00a6*/ 	.short	0x0034


	//----- nvinfo : EIATTR_SW_WAR
	.align		4
.L_31:
        /*00a8*/ 	.byte	0x04, 0x36
        /*00aa*/ 	.short	(.L_33 - .L_32)
.L_32:
        /*00ac*/ 	.word	0x00000008
.L_33:


//--------------------- .nv.callgraph             --------------------------
	.section	.nv.callgraph,"",@"SHT_CUDA_CALLGRAPH"
	.align	4
	.sectionentsize	8
	.align		4
        /*0000*/ 	.word	0x00000000
	.align		4
        /*0004*/ 	.word	0xffffffff
	.align		4
        /*0008*/ 	.word	0x00000000
	.align		4
        /*000c*/ 	.word	0xfffffffe
	.align		4
        /*0010*/ 	.word	0x00000000
	.align		4
        /*0014*/ 	.word	0xfffffffd
	.align		4
        /*0018*/ 	.word	0x00000000
	.align		4
        /*001c*/ 	.word	0xfffffffc


//--------------------- .nv.constant4             --------------------------
	.section	.nv.constant4,"a",@progbits
	.align	8
	.align		8
.nv.constant4:
        /*0000*/ 	.dword	_$_str
	.align		8
        /*0008*/ 	.dword	_$_str_$_2


//--------------------- .text.triton_poi_fused__native_batch_norm_legit_no_training_mean_relu_25 --------------------------
	.section	.text.triton_poi_fused__native_batch_norm_legit_no_training_mean_relu_25,"ax",@progbits
	.align	128
        .global         triton_poi_fused__native_batch_norm_legit_no_training_mean_relu_25
        .type           triton_poi_fused__native_batch_norm_legit_no_training_mean_relu_25,@function
        .size           triton_poi_fused__native_batch_norm_legit_no_training_mean_relu_25,(.L_x_1 - triton_poi_fused__native_batch_norm_legit_no_training_mean_relu_25)
        .other          triton_poi_fused__native_batch_norm_legit_no_training_mean_relu_25,@"STO_CUDA_ENTRY STV_DEFAULT"
triton_poi_fused__native_batch_norm_legit_no_training_mean_relu_25:
.text.triton_poi_fused__native_batch_norm_legit_no_training_mean_relu_25:
[----:B------:R-:W-:Y:S01]  /*0000*/  LDC R1, c[0x0][0x28] ;  /* 0x00000a00ff017b82 */ /* 0x000fe20000000800 */
[----:B------:R-:W1:Y:S07]  /*0010*/  S2R R0, SR_TID.X ;  /* 0x0000000000007919 */ /* 0x000e6e0000002100 */
[----:B------:R-:W2:Y:S01]  /*0020*/  LDC.64 R4, c[0x0][0x220] ;  /* 0x00008800ff047b82 */ /* 0x000ea20000000a00 */
[----:B------:R-:W-:Y:S01]  /*0030*/  ULDC.64 UR4, c[0x0][0x208] ;  /* 0x0000820000047ab9 */ /* 0x000fe20000000a00 */
[----:B------:R-:W3:Y:S06]  /*0040*/  S2R R3, SR_CTAID.X ;  /* 0x0000000000037919 */ /* 0x000eec0000002500 */
[----:B------:R-:W4:Y:S08]  /*0050*/  LDC.64 R8, c[0x0][0x210] ;  /* 0x00008400ff087b82 */ /* 0x000f300000000a00 */
[----:B------:R-:W5:Y:S08]  /*0060*/  LDC.64 R20, c[0x0][0x218] ;  /* 0x00008600ff147b82 */ /* 0x000f700000000a00 */
[----:B------:R-:W4:Y:S01]  /*0070*/  LDC.64 R6, c[0x0][0x230] ;  /* 0x00008c00ff067b82 */ /* 0x000f220000000a00 */
[----:B-1----:R-:W-:-:S04]  /*0080*/  SHF.L.U32 R0, R0, 0x1, RZ ;  /* 0x0000000100007819 */ /* 0x002fc800000006ff */
[----:B------:R-:W-:-:S04]  /*0090*/  LOP3.LUT R0, R0, 0xfe, RZ, 0xc0, !PT ;  /* 0x000000fe00007812 */ /* 0x000fc800078ec0ff */
[----:B---3--:R-:W-:-:S04]  /*00a0*/  LEA R0, R3, R0, 0x8 ;  /* 0x0000000003007211 */ /* 0x008fc800078e40ff */
[----:B------:R-:W-:-:S04]  /*00b0*/  SHF.R.S32.HI R3, RZ, 0x1f, R0 ;  /* 0x0000001fff037819 */ /* 0x000fc80000011400 */
[----:B------:R-:W-:-:S04]  /*00c0*/  LEA.HI R3, R3, R0, RZ, 0xb ;  /* 0x0000000003037211 */ /* 0x000fc800078f58ff */
[----:B------:R-:W-:-:S04]  /*00d0*/  LOP3.LUT R15, R3, 0xfffff800, RZ, 0xc0, !PT ;  /* 0xfffff800030f7812 */ /* 0x000fc800078ec0ff */
[----:B------:R-:W-:-:S05]  /*00e0*/  IADD3 R15, R0, -R15, RZ ;  /* 0x8000000f000f7210 */ /* 0x000fca0007ffe0ff */
[----:B--2---:R-:W-:-:S06]  /*00f0*/  IMAD.WIDE R4, R15, 0x4, R4 ;  /* 0x000000040f047825 */ /* 0x004fcc00078e0204 */
[----:B------:R-:W2:Y:S01]  /*0100*/  LDG.E.EL.64 R4, desc[UR4][R4.64] ;  /* 0x0000000404047981 */ /* 0x000ea2000c2e1b00 */
[----:B------:R-:W-:Y:S01]  /*0110*/  SHF.L.U32 R3, R3, 0x2, RZ ;  /* 0x0000000203037819 */ /* 0x000fe200000006ff */
[----:B-----5:R-:W-:-:S03]  /*0120*/  IMAD.WIDE R20, R15, 0x4, R20 ;  /* 0x000000040f147825 */ /* 0x020fc600078e0214 */
[----:B------:R-:W-:Y:S02]  /*0130*/  LOP3.LUT R10, R3, 0xffffe000, RZ, 0xc0, !PT ;  /* 0xffffe000030a7812 */ /* 0x000fe400078ec0ff */
[----:B------:R-:W1:Y:S02]  /*0140*/  LDC.64 R2, c[0x0][0x228] ;  /* 0x00008a00ff027b82 */ /* 0x000e640000000a00 */
[----:B------:R-:W-:-:S04]  /*0150*/  IADD3 R11, R15, R10, RZ ;  /* 0x0000000a0f0b7210 */ /* 0x000fc80007ffe0ff */
[----:B------:R-:W-:Y:S02]  /*0160*/  IADD3 R13, R11, 0x800, RZ ;  /* 0x000008000b0d7810 */ /* 0x000fe40007ffe0ff */
[----:B------:R-:W-:Y:S02]  /*0170*/  IADD3 R19, R11, 0x1000, RZ ;  /* 0x000010000b137810 */ /* 0x000fe40007ffe0ff */
[----:B------:R-:W-:Y:S01]  /*0180*/  IADD3 R17, R11, 0x1800, RZ ;  /* 0x000018000b117810 */ /* 0x000fe20007ffe0ff */
[----:B----4-:R-:W-:-:S04]  /*0190*/  IMAD.WIDE R10, R11, 0x4, R8 ;  /* 0x000000040b0a7825 */ /* 0x010fc800078e0208 */
[--C-:B------:R-:W-:Y:S02]  /*01a0*/  IMAD.WIDE R12, R13, 0x4, R8.reuse ;  /* 0x000000040d0c7825 */ /* 0x100fe400078e0208 */
[----:B------:R-:W3:Y:S02]  /*01b0*/  LDG.E.64 R10, desc[UR4][R10.64] ;  /* 0x000000040a0a7981 */ /* 0x000ee4000c1e1b00 */
[--C-:B------:R-:W-:Y:S02]  /*01c0*/  IMAD.WIDE R18, R19, 0x4, R8.reuse ;  /* 0x0000000413127825 */ /* 0x100fe400078e0208 */
[----:B------:R-:W4:Y:S02]  /*01d0*/  LDG.E.64 R12, desc[UR4][R12.64] ;  /* 0x000000040c0c7981 */ /* 0x000f24000c1e1b00 */
[----:B------:R-:W-:Y:S02]  /*01e0*/  IMAD.WIDE R16, R17, 0x4, R8 ;  /* 0x0000000411107825 */ /* 0x000fe400078e0208 */
[----:B------:R5:W3:Y:S02]  /*01f0*/  LDG.E.EL.64 R8, desc[UR4][R20.64] ;  /* 0x0000000414087981 */ /* 0x000ae4000c2e1b00 */
[----:B-1----:R-:W-:-:S02]  /*0200*/  IMAD.WIDE R2, R15, 0x4, R2 ;  /* 0x000000040f027825 */ /* 0x002fc400078e0202 */
[----:B------:R-:W3:Y:S02]  /*0210*/  LDG.E.64 R18, desc[UR4][R18.64] ;  /* 0x0000000412127981 */ /* 0x000ee4000c1e1b00 */
[----:B0-----:R-:W-:Y:S02]  /*0220*/  IMAD.WIDE R6, R15, 0x4, R6 ;  /* 0x000000040f067825 */ /* 0x001fe400078e0206 */
[----:B------:R-:W3:Y:S04]  /*0230*/  LDG.E.64 R16, desc[UR4][R16.64] ;  /* 0x0000000410107981 */ /* 0x000ee8000c1e1b00 */
[----:B------:R-:W4:Y:S04]  /*0240*/  LDG.E.EL.64 R2, desc[UR4][R2.64] ;  /* 0x0000000402027981 */ /* 0x000f28000c2e1b00 */
[----:B------:R-:W4:Y:S01]  /*0250*/  LDG.E.EL.64 R6, desc[UR4][R6.64] ;  /* 0x0000000406067981 */ /* 0x000f22000c2e1b00 */
[----:B-----5:R-:W-:Y:S01]  /*0260*/  HFMA2.MMA R20, -RZ, RZ, 1.625, 0 ;  /* 0x3e800000ff147435 */ /* 0x020fe200000001ff */
[----:B--2---:R-:W-:Y:S01]  /*0270*/  FADD R4, R4, 9.9999997473787516356e-06 ;  /* 0x3727c5ac04047421 */ /* 0x004fe20000000000 */
[----:B------:R-:W-:-:S03]  /*0280*/  FADD R5, R5, 9.9999997473787516356e-06 ;  /* 0x3727c5ac05057421 */ /* 0x000fc60000000000 */
[----:B------:R-:W0:Y:S08]  /*0290*/  MUFU.SQRT R14, R4 ;  /* 0x00000004000e7308 */ /* 0x000e300000002000 */
[----:B------:R-:W1:Y:S01]  /*02a0*/  MUFU.SQRT R15, R5 ;  /* 0x00000005000f7308 */ /* 0x000e620000002000 */
[C---:B0-----:R-:W-:Y:S02]  /*02b0*/  FSETP.GT.AND P0, PT, R14.reuse, 8.50705917302346158658e+37, PT ;  /* 0x7e8000000e00780b */ /* 0x041fe40003f04000 */
[----:B------:R-:W-:-:S02]  /*02c0*/  FSETP.GEU.AND P2, PT, R14, 1.175494350822287508e-38, PT ;  /* 0x008000000e00780b */ /* 0x000fc40003f4e000 */
[C---:B-1----:R-:W-:Y:S02]  /*02d0*/  FSETP.GT.AND P1, PT, R15.reuse, 8.50705917302346158658e+37, PT ;  /* 0x7e8000000f00780b */ /* 0x042fe40003f24000 */
[----:B------:R-:W-:-:S07]  /*02e0*/  FSETP.GEU.AND P3, PT, R15, 1.175494350822287508e-38, PT ;  /* 0x008000000f00780b */ /* 0x000fce0003f6e000 */
[----:B------:R-:W-:-:S04]  /*02f0*/  @P0 FMUL R14, R14, 0.25 ;  /* 0x3e8000000e0e0820 */ /* 0x000fc80000400000 */
[----:B------:R-:W-:Y:S01]  /*0300*/  @!P2 FMUL R14, R14, 16777216 ;  /* 0x4b8000000e0ea820 */ /* 0x000fe20000400000 */
[----:B------:R-:W-:-:S04]  /*0310*/  @P1 FMUL R15, R15, 0.25 ;  /* 0x3e8000000f0f1820 */ /* 0x000fc80000400000 */
[----:B------:R-:W-:Y:S01]  /*0320*/  @!P3 FMUL R15, R15, 16777216 ;  /* 0x4b8000000f0fb820 */ /* 0x000fe20000400000 */
[----:B------:R-:W0:Y:S01]  /*0330*/  MUFU.RCP R14, R14 ;  /* 0x0000000e000e7308 */ /* 0x000e220000001000 */
[----:B------:R-:W-:-:S07]  /*0340*/  FSEL R5, R20, 1, P0 ;  /* 0x3f80000014057808 */ /* 0x000fce0000000000 */
[----:B------:R-:W1:Y:S01]  /*0350*/  MUFU.RCP R15, R15 ;  /* 0x0000000f000f7308 */ /* 0x000e620000001000 */
[----:B------:R-:W-:Y:S01]  /*0360*/  FSEL R20, R20, 1, P1 ;  /* 0x3f80000014147808 */ /* 0x000fe20000800000 */
[----:B------:R-:W-:-:S04]  /*0370*/  @!P2 FMUL R5, R5, 16777216 ;  /* 0x4b8000000505a820 */ /* 0x000fc80000400000 */
[----:B------:R-:W-:Y:S01]  /*0380*/  @!P3 FMUL R20, R20, 16777216 ;  /* 0x4b8000001414b820 */ /* 0x000fe20000400000 */
[----:B0-----:R-:W-:Y:S01]  /*0390*/  FMUL R4, R14, R5 ;  /* 0x000000050e047220 */ /* 0x001fe20000400000 */
[----:B---3--:R-:W-:Y:S01]  /*03a0*/  FADD R21, R10, -R8 ;  /* 0x800000080a157221 */ /* 0x008fe20000000000 */
[C---:B----4-:R-:W-:Y:S01]  /*03b0*/  FADD R23, -R8.reuse, R12 ;  /* 0x0000000c08177221 */ /* 0x050fe20000000100 */
[C---:B------:R-:W-:Y:S01]  /*03c0*/  FADD R25, -R8.reuse, R18 ;  /* 0x0000001208197221 */ /* 0x040fe20000000100 */
[----:B------:R-:W-:Y:S01]  /*03d0*/  FADD R10, -R9, R13 ;  /* 0x0000000d090a7221 */ /* 0x000fe20000000100 */
[----:B-1----:R-:W-:Y:S01]  /*03e0*/  FMUL R5, R15, R20 ;  /* 0x000000140f057220 */ /* 0x002fe20000400000 */
[----:B------:R-:W-:Y:S01]  /*03f0*/  FADD R15, -R8, R16 ;  /* 0x00000010080f7221 */ /* 0x000fe20000000100 */
[----:B------:R-:W-:Y:S01]  /*0400*/  FADD R8, R11, -R9 ;  /* 0x800000090b087221 */ /* 0x000fe20000000000 */
[C---:B------:R-:W-:Y:S01]  /*0410*/  FMUL R21, R4.reuse, R21 ;  /* 0x0000001504157220 */ /* 0x040fe20000400000 */
[----:B------:R-:W-:Y:S01]  /*0420*/  FMUL R23, R4, R23 ;  /* 0x0000001704177220 */ /* 0x000fe20000400000 */
[----:B------:R-:W-:Y:S01]  /*0430*/  FADD R12, -R9, R19 ;  /* 0x00000013090c7221 */ /* 0x000fe20000000100 */
[C---:B------:R-:W-:Y:S01]  /*0440*/  FMUL R8, R5.reuse, R8 ;  /* 0x0000000805087220 */ /* 0x040fe20000400000 */
[----:B------:R-:W-:Y:S01]  /*0450*/  FMUL R10, R5, R10 ;  /* 0x0000000a050a7220 */ /* 0x000fe20000400000 */
[----:B------:R-:W-:Y:S01]  /*0460*/  FADD R14, -R9, R17 ;  /* 0x00000011090e7221 */ /* 0x000fe20000000100 */
[--C-:B------:R-:W-:Y:S01]  /*0470*/  FFMA R21, R2, R21, R6.reuse ;  /* 0x0000001502157223 */ /* 0x100fe20000000006 */
[----:B------:R-:W-:Y:S01]  /*0480*/  FMUL R25, R4, R25 ;  /* 0x0000001904197220 */ /* 0x000fe20000400000 */
[--C-:B------:R-:W-:Y:S01]  /*0490*/  FFMA R23, R2, R23, R6.reuse ;  /* 0x0000001702177223 */ /* 0x100fe20000000006 */
[----:B------:R-:W-:Y:S01]  /*04a0*/  FMUL R12, R5, R12 ;  /* 0x0000000c050c7220 */ /* 0x000fe20000400000 */
[C-C-:B------:R-:W-:Y:S01]  /*04b0*/  FFMA R10, R3.reuse, R10, R7.reuse ;  /* 0x0000000a030a7223 */ /* 0x140fe20000000007 */
[--C-:B------:R-:W-:Y:S01]  /*04c0*/  FFMA R8, R3, R8, R7.reuse ;  /* 0x0000000803087223 */ /* 0x100fe20000000007 */
[----:B------:R-:W-:Y:S01]  /*04d0*/  FMUL R14, R5, R14 ;  /* 0x0000000e050e7220 */ /* 0x000fe20000400000 */
[----:B------:R-:W-:Y:S01]  /*04e0*/  FMUL R15, R4, R15 ;  /* 0x0000000f040f7220 */ /* 0x000fe20000400000 */
[----:B------:R-:W-:Y:S01]  /*04f0*/  FFMA R25, R2, R25, R6 ;  /* 0x0000001902197223 */ /* 0x000fe20000000006 */
[----:B------:R-:W0:Y:S01]  /*0500*/  LDC.64 R4, c[0x0][0x238] ;  /* 0x00008e00ff047b82 */ /* 0x000e220000000a00 */
[----:B------:R-:W-:Y:S01]  /*0510*/  FSETP.GEU.AND P1, PT, R21, RZ, PT ;  /* 0x000000ff1500720b */ /* 0x000fe20003f2e000 */
[----:B------:R-:W-:Y:S01]  /*0520*/  FFMA R12, R3, R12, R7 ;  /* 0x0000000c030c7223 */ /* 0x000fe20000000007 */
[----:B------:R-:W-:-:S02]  /*0530*/  FSETP.GEU.AND P0, PT, R23, RZ, PT ;  /* 0x000000ff1700720b */ /* 0x000fc40003f0e000 */
[----:B------:R-:W-:Y:S02]  /*0540*/  FSETP.GEU.AND P2, PT, R10, RZ, PT ;  /* 0x000000ff0a00720b */ /* 0x000fe40003f4e000 */
[----:B------:R-:W-:Y:S01]  /*0550*/  FSETP.GEU.AND P3, PT, R8, RZ, PT ;  /* 0x000000ff0800720b */ /* 0x000fe20003f6e000 */
[----:B------:R-:W-:Y:S01]  /*0560*/  FFMA R15, R2, R15, R6 ;  /* 0x0000000f020f7223 */ /* 0x000fe20000000006 */
[----:B------:R-:W-:Y:S01]  /*0570*/  FSEL R21, R21, RZ, P1 ;  /* 0x000000ff15157208 */ /* 0x000fe20000800000 */
[----:B------:R-:W-:Y:S01]  /*0580*/  FFMA R14, R3, R14, R7 ;  /* 0x0000000e030e7223 */ /* 0x000fe20000000007 */
[----:B------:R-:W-:Y:S02]  /*0590*/  FSEL R2, R23, RZ, P0 ;  /* 0x000000ff17027208 */ /* 0x000fe40000000000 */
[----:B------:R-:W-:Y:S02]  /*05a0*/  FSETP.GEU.AND P1, PT, R25, RZ, PT ;  /* 0x000000ff1900720b */ /* 0x000fe40003f2e000 */
[----:B------:R-:W-:-:S02]  /*05b0*/  FSETP.GEU.AND P0, PT, R12, RZ, PT ;  /* 0x000000ff0c00720b */ /* 0x000fc40003f0e000 */
[----:B------:R-:W-:Y:S02]  /*05c0*/  FSEL R3, R10, RZ, P2 ;  /* 0x000000ff0a037208 */ /* 0x000fe40001000000 */
[----:B------:R-:W-:Y:S02]  /*05d0*/  FSEL R8, R8, RZ, P3 ;  /* 0x000000ff08087208 */ /* 0x000fe40001800000 */
[----:B------:R-:W-:Y:S01]  /*05e0*/  FSEL R25, R25, RZ, P1 ;  /* 0x000000ff19197208 */ /* 0x000fe20000800000 */
[----:B------:R-:W-:Y:S01]  /*05f0*/  FADD R2, R21, R2 ;  /* 0x0000000215027221 */ /* 0x000fe20000000000 */
[C---:B------:R-:W-:Y:S01]  /*0600*/  FSETP.GEU.AND P2, PT, R15.reuse, RZ, PT ;  /* 0x000000ff0f00720b */ /* 0x040fe20003f4e000 */
[----:B------:R-:W-:Y:S01]  /*0610*/  FADD R3, R8, R3 ;  /* 0x0000000308037221 */ /* 0x000fe20000000000 */
[----:B------:R-:W-:Y:S02]  /*0620*/  FSETP.GEU.AND P1, PT, R14, RZ, PT ;  /* 0x000000ff0e00720b */ /* 0x000fe40003f2e000 */
[----:B------:R-:W-:Y:S01]  /*0630*/  FSEL R12, R12, RZ, P0 ;  /* 0x000000ff0c0c7208 */ /* 0x000fe20000000000 */
[----:B------:R-:W-:Y:S01]  /*0640*/  FADD R2, R2, R25 ;  /* 0x0000001902027221 */ /* 0x000fe20000000000 */
[----:B------:R-:W-:-:S02]  /*0650*/  FSEL R15, R15, RZ, P2 ;  /* 0x000000ff0f0f7208 */ /* 0x000fc40001000000 */
[----:B------:R-:W-:Y:S01]  /*0660*/  FSEL R14, R14, RZ, P1 ;  /* 0x000000ff0e0e7208 */ /* 0x000fe20000800000 */
[----:B------:R-:W-:Y:S02]  /*0670*/  FADD R3, R3, R12 ;  /* 0x0000000c03037221 */ /* 0x000fe40000000000 */
[----:B------:R-:W-:Y:S02]  /*0680*/  FADD R2, R2, R15 ;  /* 0x0000000f02027221 */ /* 0x000fe40000000000 */
[----:B------:R-:W-:Y:S01]  /*0690*/  FADD R3, R3, R14 ;  /* 0x0000000e03037221 */ /* 0x000fe20000000000 */
[----:B0-----:R-:W-:-:S04]  /*06a0*/  IMAD.WIDE R4, R0, 0x4, R4 ;  /* 0x0000000400047825 */ /* 0x001fc800078e0204 */
[----:B------:R-:W-:Y:S01]  /*06b0*/  FMUL R2, R2, 0.25 ;  /* 0x3e80000002027820 */ /* 0x000fe20000400000 */
[----:B------:R-:W-:-:S05]  /*06c0*/  FMUL R3, R3, 0.25 ;  /* 0x3e80000003037820 */ /* 0x000fca0000400000 */
[----:B------:R-:W-:Y:S01]  /*06d0*/  STG.E.64 desc[UR4][R4.64], R2 ;  /* 0x0000000204007986 */ /* 0x000fe2000c101b04 */
[----:B------:R-:W-:Y:S05]  /*06e0*/  EXIT ;  /* 0x000000000000794d */ /* 0x000fea0003800000 */
.L_x_0:
[----:B------:R-:W-:-:S00]  /*06f0*/  BRA `(.L_x_0) ;  /* 0xfffffffc00fc7947 */ /* 0x000fc0000383ffff */
[----:B------:R-:W-:-:S00]  /*0700*/  NOP ;  /* 0x0000000000007918 */ /* 0x000fc00000000000 */
[----:B------:R-:W-:-:S00]  /*0710*/  NOP ;  /* 0x0000000000007918 */ /* 0x000fc00000000000 */
[----:B------:R-:W-:-:S00]  /*0720*/  NOP ;  /* 0x0000000000007918 */ /* 0x000fc00000000000 */
[----:B------:R-:W-:-:S00]  /*0730*/  NOP ;  /* 0x0000000000007918 */ /* 0x000fc00000000000 */
[----:B------:R-:W-:-:S00]  /*0740*/  NOP ;  /* 0x0000000000007918 */ /* 0x000fc00000000000 */
[----:B------:R-:W-:-:S00]  /*0750*/  NOP ;  /* 0x0000000000007918 */ /* 0x000fc00000000000 */
[----:B------:R-:W-:-:S00]  /*0760*/  NOP ;  /* 0x0000000000007918 */ /* 0x000fc00000000000 */
[----:B------:R-:W-:-:S00]  /*0770*/  NOP ;  /* 0x0000000000007918 */ /* 0x000fc00000000000 */
.L_x_1:


//--------------------- .nv.global.init           --------------------------
	.section	.nv.global.init,"aw",@progbits
.nv.global.init:
	.type		_$_str,@object
	.size		_$_str,(_$_str_$_2 - _$_str)
_$_str:
        /*0000*/ 	.byte	0x5f, 0x5f, 0x43, 0x55, 0x44, 0x41, 0x5f, 0x46, 0x54, 0x5a, 0x00
	.type		_$_str_$_2,@object
	.size		_$_str_$_2,(.L_1 - _$_str_$_2)
_$_str_$_2:
        /*000b*/ 	.byte	0x5f, 0x5f, 0x43, 0x55, 0x44, 0x41, 0x5f, 0x50, 0x52, 0x45, 0x43, 0x5f, 0x53, 0x51, 0x52, 0x54
        /*001b*/ 	.byte	0x00
.L_1:


//--------------------- .nv.constant0.triton_poi_fused__native_batch_norm_legit_no_training_mean_relu_25 --------------------------
	.section	.nv.constant0.triton_poi_fused__native_batch_norm_legit_no_training_mean_relu_25,"a",@progbits
	.sectionflags	@""
	.align	4
.nv.constant0.triton_poi_fused__native_batch_norm_legit_no_training_mean_relu_25:
	.zero		580
